//
// Generated by NVIDIA NVVM Compiler
//
// Compiler Build ID: CL-36424714
// Cuda compilation tools, release 13.0, V13.0.88
// Based on NVVM 20.0.0
//

.version 9.0
.target sm_100
.address_size 64

	// .globl	_Z9GLUKernelPfS_S_S_S_S_iii

.visible .entry _Z9GLUKernelPfS_S_S_S_S_iii(
	.param .u64 .ptr .align 1 _Z9GLUKernelPfS_S_S_S_S_iii_param_0,
	.param .u64 .ptr .align 1 _Z9GLUKernelPfS_S_S_S_S_iii_param_1,
	.param .u64 .ptr .align 1 _Z9GLUKernelPfS_S_S_S_S_iii_param_2,
	.param .u64 .ptr .align 1 _Z9GLUKernelPfS_S_S_S_S_iii_param_3,
	.param .u64 .ptr .align 1 _Z9GLUKernelPfS_S_S_S_S_iii_param_4,
	.param .u64 .ptr .align 1 _Z9GLUKernelPfS_S_S_S_S_iii_param_5,
	.param .u32 _Z9GLUKernelPfS_S_S_S_S_iii_param_6,
	.param .u32 _Z9GLUKernelPfS_S_S_S_S_iii_param_7,
	.param .u32 _Z9GLUKernelPfS_S_S_S_S_iii_param_8
)
{
	.reg .pred 	%p<13>;
	.reg .b32 	%r<48>;
	.reg .b32 	%f<127>;
	.reg .b64 	%rd<63>;

	ld.param.u64 	%rd7, [_Z9GLUKernelPfS_S_S_S_S_iii_param_0];
	ld.param.u64 	%rd8, [_Z9GLUKernelPfS_S_S_S_S_iii_param_1];
	ld.param.u64 	%rd9, [_Z9GLUKernelPfS_S_S_S_S_iii_param_2];
	ld.param.u64 	%rd4, [_Z9GLUKernelPfS_S_S_S_S_iii_param_3];
	ld.param.u64 	%rd5, [_Z9GLUKernelPfS_S_S_S_S_iii_param_4];
	ld.param.u64 	%rd6, [_Z9GLUKernelPfS_S_S_S_S_iii_param_5];
	ld.param.u32 	%r22, [_Z9GLUKernelPfS_S_S_S_S_iii_param_6];
	ld.param.u32 	%r20, [_Z9GLUKernelPfS_S_S_S_S_iii_param_7];
	ld.param.u32 	%r23, [_Z9GLUKernelPfS_S_S_S_S_iii_param_8];
	cvta.to.global.u64 	%rd1, %rd9;
	cvta.to.global.u64 	%rd2, %rd8;
	cvta.to.global.u64 	%rd3, %rd7;
	mov.u32 	%r24, %ctaid.x;
	mov.u32 	%r25, %ntid.x;
	mov.u32 	%r26, %tid.x;
	mad.lo.s32 	%r1, %r24, %r25, %r26;
	mov.u32 	%r27, %ctaid.y;
	mov.u32 	%r28, %ntid.y;
	mov.u32 	%r29, %tid.y;
	mad.lo.s32 	%r30, %r27, %r28, %r29;
	setp.ge.s32 	%p1, %r1, %r22;
	setp.ge.s32 	%p2, %r30, %r23;
	or.pred  	%p3, %p1, %p2;
	@%p3 bra 	$L__BB0_14;
	cvta.to.global.u64 	%rd10, %rd4;
	cvta.to.global.u64 	%rd11, %rd5;
	mul.wide.u32 	%rd12, %r30, 4;
	add.s64 	%rd13, %rd10, %rd12;
	ld.global.f32 	%f125, [%rd13];
	add.s64 	%rd14, %rd11, %rd12;
	ld.global.f32 	%f126, [%rd14];
	setp.lt.s32 	%p4, %r20, 1;
	@%p4 bra 	$L__BB0_13;
	mul.lo.s32 	%r3, %r20, %r1;
	and.b32  	%r4, %r20, 7;
	setp.lt.u32 	%p5, %r20, 8;
	mov.b32 	%r46, 0;
	@%p5 bra 	$L__BB0_5;
	and.b32  	%r46, %r20, 2147483640;
	neg.s32 	%r44, %r46;
	shl.b32 	%r7, %r23, 3;
	mul.wide.s32 	%rd20, %r23, 4;
	mov.u32 	%r42, %r3;
	mov.u32 	%r43, %r30;
$L__BB0_4:
	.pragma "nounroll";
	mul.wide.s32 	%rd15, %r42, 4;
	add.s64 	%rd16, %rd3, %rd15;
	ld.global.f32 	%f28, [%rd16];
	mul.wide.s32 	%rd17, %r43, 4;
	add.s64 	%rd18, %rd2, %rd17;
	ld.global.f32 	%f29, [%rd18];
	fma.rn.f32 	%f30, %f28, %f29, %f125;
	add.s64 	%rd19, %rd1, %rd17;
	ld.global.f32 	%f31, [%rd19];
	fma.rn.f32 	%f32, %f28, %f31, %f126;
	ld.global.f32 	%f33, [%rd16+4];
	add.s64 	%rd21, %rd18, %rd20;
	ld.global.f32 	%f34, [%rd21];
	fma.rn.f32 	%f35, %f33, %f34, %f30;
	add.s64 	%rd22, %rd19, %rd20;
	ld.global.f32 	%f36, [%rd22];
	fma.rn.f32 	%f37, %f33, %f36, %f32;
	ld.global.f32 	%f38, [%rd16+8];
	add.s64 	%rd23, %rd21, %rd20;
	ld.global.f32 	%f39, [%rd23];
	fma.rn.f32 	%f40, %f38, %f39, %f35;
	add.s64 	%rd24, %rd22, %rd20;
	ld.global.f32 	%f41, [%rd24];
	fma.rn.f32 	%f42, %f38, %f41, %f37;
	ld.global.f32 	%f43, [%rd16+12];
	add.s64 	%rd25, %rd23, %rd20;
	ld.global.f32 	%f44, [%rd25];
	fma.rn.f32 	%f45, %f43, %f44, %f40;
	add.s64 	%rd26, %rd24, %rd20;
	ld.global.f32 	%f46, [%rd26];
	fma.rn.f32 	%f47, %f43, %f46, %f42;
	ld.global.f32 	%f48, [%rd16+16];
	add.s64 	%rd27, %rd25, %rd20;
	ld.global.f32 	%f49, [%rd27];
	fma.rn.f32 	%f50, %f48, %f49, %f45;
	add.s64 	%rd28, %rd26, %rd20;
	ld.global.f32 	%f51, [%rd28];
	fma.rn.f32 	%f52, %f48, %f51, %f47;
	ld.global.f32 	%f53, [%rd16+20];
	add.s64 	%rd29, %rd27, %rd20;
	ld.global.f32 	%f54, [%rd29];
	fma.rn.f32 	%f55, %f53, %f54, %f50;
	add.s64 	%rd30, %rd28, %rd20;
	ld.global.f32 	%f56, [%rd30];
	fma.rn.f32 	%f57, %f53, %f56, %f52;
	ld.global.f32 	%f58, [%rd16+24];
	add.s64 	%rd31, %rd29, %rd20;
	ld.global.f32 	%f59, [%rd31];
	fma.rn.f32 	%f60, %f58, %f59, %f55;
	add.s64 	%rd32, %rd30, %rd20;
	ld.global.f32 	%f61, [%rd32];
	fma.rn.f32 	%f62, %f58, %f61, %f57;
	ld.global.f32 	%f63, [%rd16+28];
	add.s64 	%rd33, %rd31, %rd20;
	ld.global.f32 	%f64, [%rd33];
	fma.rn.f32 	%f125, %f63, %f64, %f60;
	add.s64 	%rd34, %rd32, %rd20;
	ld.global.f32 	%f65, [%rd34];
	fma.rn.f32 	%f126, %f63, %f65, %f62;
	add.s32 	%r44, %r44, 8;
	add.s32 	%r43, %r43, %r7;
	add.s32 	%r42, %r42, 8;
	setp.ne.s32 	%p6, %r44, 0;
	@%p6 bra 	$L__BB0_4;
$L__BB0_5:
	setp.eq.s32 	%p7, %r4, 0;
	@%p7 bra 	$L__BB0_13;
	and.b32  	%r15, %r20, 3;
	setp.lt.u32 	%p8, %r4, 4;
	@%p8 bra 	$L__BB0_8;
	add.s32 	%r32, %r46, %r3;
	mul.wide.s32 	%rd35, %r32, 4;
	add.s64 	%rd36, %rd3, %rd35;
	ld.global.f32 	%f67, [%rd36];
	mad.lo.s32 	%r33, %r46, %r23, %r30;
	mul.wide.s32 	%rd37, %r33, 4;
	add.s64 	%rd38, %rd2, %rd37;
	ld.global.f32 	%f68, [%rd38];
	fma.rn.f32 	%f69, %f67, %f68, %f125;
	add.s64 	%rd39, %rd1, %rd37;
	ld.global.f32 	%f70, [%rd39];
	fma.rn.f32 	%f71, %f67, %f70, %f126;
	ld.global.f32 	%f72, [%rd36+4];
	mul.wide.s32 	%rd40, %r23, 4;
	add.s64 	%rd41, %rd38, %rd40;
	ld.global.f32 	%f73, [%rd41];
	fma.rn.f32 	%f74, %f72, %f73, %f69;
	add.s64 	%rd42, %rd39, %rd40;
	ld.global.f32 	%f75, [%rd42];
	fma.rn.f32 	%f76, %f72, %f75, %f71;
	ld.global.f32 	%f77, [%rd36+8];
	add.s64 	%rd43, %rd41, %rd40;
	ld.global.f32 	%f78, [%rd43];
	fma.rn.f32 	%f79, %f77, %f78, %f74;
	add.s64 	%rd44, %rd42, %rd40;
	ld.global.f32 	%f80, [%rd44];
	fma.rn.f32 	%f81, %f77, %f80, %f76;
	ld.global.f32 	%f82, [%rd36+12];
	add.s64 	%rd45, %rd43, %rd40;
	ld.global.f32 	%f83, [%rd45];
	fma.rn.f32 	%f125, %f82, %f83, %f79;
	add.s64 	%rd46, %rd44, %rd40;
	ld.global.f32 	%f84, [%rd46];
	fma.rn.f32 	%f126, %f82, %f84, %f81;
	add.s32 	%r46, %r46, 4;
$L__BB0_8:
	setp.eq.s32 	%p9, %r15, 0;
	@%p9 bra 	$L__BB0_13;
	setp.eq.s32 	%p10, %r15, 1;
	@%p10 bra 	$L__BB0_11;
	add.s32 	%r34, %r46, %r3;
	mul.wide.s32 	%rd47, %r34, 4;
	add.s64 	%rd48, %rd3, %rd47;
	ld.global.f32 	%f86, [%rd48];
	mad.lo.s32 	%r35, %r46, %r23, %r30;
	mul.wide.s32 	%rd49, %r35, 4;
	add.s64 	%rd50, %rd2, %rd49;
	ld.global.f32 	%f87, [%rd50];
	fma.rn.f32 	%f88, %f86, %f87, %f125;
	add.s64 	%rd51, %rd1, %rd49;
	ld.global.f32 	%f89, [%rd51];
	fma.rn.f32 	%f90, %f86, %f89, %f126;
	ld.global.f32 	%f91, [%rd48+4];
	mul.wide.s32 	%rd52, %r23, 4;
	add.s64 	%rd53, %rd50, %rd52;
	ld.global.f32 	%f92, [%rd53];
	fma.rn.f32 	%f125, %f91, %f92, %f88;
	add.s64 	%rd54, %rd51, %rd52;
	ld.global.f32 	%f93, [%rd54];
	fma.rn.f32 	%f126, %f91, %f93, %f90;
	add.s32 	%r46, %r46, 2;
$L__BB0_11:
	and.b32  	%r36, %r20, 1;
	setp.eq.b32 	%p11, %r36, 1;
	not.pred 	%p12, %p11;
	@%p12 bra 	$L__BB0_13;
	add.s32 	%r37, %r46, %r3;
	mul.wide.s32 	%rd55, %r37, 4;
	add.s64 	%rd56, %rd3, %rd55;
	ld.global.f32 	%f94, [%rd56];
	mad.lo.s32 	%r38, %r46, %r23, %r30;
	mul.wide.s32 	%rd57, %r38, 4;
	add.s64 	%rd58, %rd2, %rd57;
	ld.global.f32 	%f95, [%rd58];
	fma.rn.f32 	%f125, %f94, %f95, %f125;
	add.s64 	%rd59, %rd1, %rd57;
	ld.global.f32 	%f96, [%rd59];
	fma.rn.f32 	%f126, %f94, %f96, %f126;
$L__BB0_13:
	fma.rn.f32 	%f97, %f125, 0fBBBB989D, 0f3F000000;
	cvt.sat.f32.f32 	%f98, %f97;
	mov.f32 	%f99, 0f4B400001;
	mov.f32 	%f100, 0f437C0000;
	fma.rm.f32 	%f101, %f98, %f100, %f99;
	add.f32 	%f102, %f101, 0fCB40007F;
	neg.f32 	%f103, %f102;
	fma.rn.f32 	%f104, %f125, 0fBFB8AA3B, %f103;
	fma.rn.f32 	%f105, %f125, 0fB2A57060, %f104;
	mov.b32 	%r39, %f101;
	shl.b32 	%r40, %r39, 23;
	mov.b32 	%f106, %r40;
	ex2.approx.ftz.f32 	%f107, %f105;
	fma.rn.f32 	%f108, %f107, %f106, 0f3F800000;
	rcp.rn.f32 	%f109, %f108;
	mul.f32 	%f110, %f126, %f109;
	mad.lo.s32 	%r41, %r23, %r1, %r30;
	cvta.to.global.u64 	%rd60, %rd6;
	mul.wide.s32 	%rd61, %r41, 4;
	add.s64 	%rd62, %rd60, %rd61;
	st.global.f32 	[%rd62], %f110;
$L__BB0_14:
	ret;

}


// ===== COMPILED SASS (sm_100) =====

	.target	sm_100

	.elftype	@"ET_EXEC"


//--------------------- .note.nv.tkinfo           --------------------------
	.section	.note.nv.tkinfo,"",@"SHT_NOTE"
	.sectionflags	@"SHF_NOTE_NV_TKINFO"
	.tkinfo
        /*0018*/ 	.word	0x00000002
        /*0030*/ 	.string	""
        /*0030*/ 	.string	"ptxas"
        /*0030*/ 	.string	"Cuda compilation tools, release 13.0, V13.0.88"
        /*0030*/ 	.string	"Build cuda_13.0.r13.0/compiler.36424714_0"
        /*0030*/ 	.string	"-arch sm_100 -m 64 "



//--------------------- .note.nv.cuinfo           --------------------------
	.section	.note.nv.cuinfo,"",@"SHT_NOTE"
	.sectionflags	@"SHF_NOTE_NV_CUINFO"
        /*0018*/ 	.short	0x0002
        /*001a*/ 	.short	0x0064
        /*001c*/ 	.short	0x0082
	.zero		2


//--------------------- .nv.info                  --------------------------
	.section	.nv.info,"",@"SHT_CUDA_INFO"
	.align	4


	//----- nvinfo : EIATTR_REGCOUNT
	.align		4
        /*0000*/ 	.byte	0x04, 0x2f
        /*0002*/ 	.short	(.L_1 - .L_0)
	.align		4
.L_0:
        /*0004*/ 	.word	index@(_Z9GLUKernelPfS_S_S_S_S_iii)
        /*0008*/ 	.word	0x00000020


	//----- nvinfo : EIATTR_FRAME_SIZE
	.align		4
.L_1:
        /*000c*/ 	.byte	0x04, 0x11
        /*000e*/ 	.short	(.L_3 - .L_2)
	.align		4
.L_2:
        /*0010*/ 	.word	index@($__internal_0_$__cuda_sm20_rcp_rn_f32_slowpath)
        /*0014*/ 	.word	0x00000000


	//----- nvinfo : EIATTR_FRAME_SIZE
	.align		4
.L_3:
        /*0018*/ 	.byte	0x04, 0x11
        /*001a*/ 	.short	(.L_5 - .L_4)
	.align		4
.L_4:
        /*001c*/ 	.word	index@(_Z9GLUKernelPfS_S_S_S_S_iii)
        /*0020*/ 	.word	0x00000000


	//----- nvinfo : EIATTR_MIN_STACK_SIZE
	.align		4
.L_5:
        /*0024*/ 	.byte	0x04, 0x12
        /*0026*/ 	.short	(.L_7 - .L_6)
	.align		4
.L_6:
        /*0028*/ 	.word	index@(_Z9GLUKernelPfS_S_S_S_S_iii)
        /*002c*/ 	.word	0x00000000
.L_7:


//--------------------- .nv.compat                --------------------------
	.section	.nv.compat,"",@"SHT_CUDA_COMPAT_INFO"
	.align	4
        /*0000*/ 	.byte	0x02, 0x09, 0x00, 0x00, 0x02, 0x02, 0x01, 0x00, 0x02, 0x05, 0x05, 0x00, 0x03, 0x07, 0x01, 0x01
        /*0010*/ 	.byte	0x02, 0x03, 0x00, 0x00, 0x02, 0x06, 0x01, 0x00, 0x04, 0x0b, 0x08, 0x00, 0x09, 0x00, 0x00, 0x00
        /*0020*/ 	.byte	0x00, 0x00, 0x00, 0x00


//--------------------- .nv.info._Z9GLUKernelPfS_S_S_S_S_iii --------------------------
	.section	.nv.info._Z9GLUKernelPfS_S_S_S_S_iii,"",@"SHT_CUDA_INFO"
	.sectionflags	@""
	.align	4


	//----- nvinfo : EIATTR_CUDA_API_VERSION
	.align		4
        /*0000*/ 	.byte	0x04, 0x37
        /*0002*/ 	.short	(.L_9 - .L_8)
.L_8:
        /*0004*/ 	.word	0x00000082


	//----- nvinfo : EIATTR_KPARAM_INFO
	.align		4
.L_9:
        /*0008*/ 	.byte	0x04, 0x17
        /*000a*/ 	.short	(.L_11 - .L_10)
.L_10:
        /*000c*/ 	.word	0x00000000
        /*0010*/ 	.short	0x0008
        /*0012*/ 	.short	0x0038
        /*0014*/ 	.byte	0x00, 0xf0, 0x11, 0x00


	//----- nvinfo : EIATTR_KPARAM_INFO
	.align		4
.L_11:
        /*0018*/ 	.byte	0x04, 0x17
        /*001a*/ 	.short	(.L_13 - .L_12)
.L_12:
        /*001c*/ 	.word	0x00000000
        /*0020*/ 	.short	0x0007
        /*0022*/ 	.short	0x0034
        /*0024*/ 	.byte	0x00, 0xf0, 0x11, 0x00


	//----- nvinfo : EIATTR_KPARAM_INFO
	.align		4
.L_13:
        /*0028*/ 	.byte	0x04, 0x17
        /*002a*/ 	.short	(.L_15 - .L_14)
.L_14:
        /*002c*/ 	.word	0x00000000
        /*0030*/ 	.short	0x0006
        /*0032*/ 	.short	0x0030
        /*0034*/ 	.byte	0x00, 0xf0, 0x11, 0x00


	//----- nvinfo : EIATTR_KPARAM_INFO
	.align		4
.L_15:
        /*0038*/ 	.byte	0x04, 0x17
        /*003a*/ 	.short	(.L_17 - .L_16)
.L_16:
        /*003c*/ 	.word	0x00000000
        /*0040*/ 	.short	0x0005
        /*0042*/ 	.short	0x0028
        /*0044*/ 	.byte	0x00, 0xf5, 0x21, 0x00


	//----- nvinfo : EIATTR_KPARAM_INFO
	.align		4
.L_17:
        /*0048*/ 	.byte	0x04, 0x17
        /*004a*/ 	.short	(.L_19 - .L_18)
.L_18:
        /*004c*/ 	.word	0x00000000
        /*0050*/ 	.short	0x0004
        /*0052*/ 	.short	0x0020
        /*0054*/ 	.byte	0x00, 0xf5, 0x21, 0x00


	//----- nvinfo : EIATTR_KPARAM_INFO
	.align		4
.L_19:
        /*0058*/ 	.byte	0x04, 0x17
        /*005a*/ 	.short	(.L_21 - .L_20)
.L_20:
        /*005c*/ 	.word	0x00000000
        /*0060*/ 	.short	0x0003
        /*0062*/ 	.short	0x0018
        /*0064*/ 	.byte	0x00, 0xf5, 0x21, 0x00


	//----- nvinfo : EIATTR_KPARAM_INFO
	.align		4
.L_21:
        /*0068*/ 	.byte	0x04, 0x17
        /*006a*/ 	.short	(.L_23 - .L_22)
.L_22:
        /*006c*/ 	.word	0x00000000
        /*0070*/ 	.short	0x0002
        /*0072*/ 	.short	0x0010
        /*0074*/ 	.byte	0x00, 0xf5, 0x21, 0x00


	//----- nvinfo : EIATTR_KPARAM_INFO
	.align		4
.L_23:
        /*0078*/ 	.byte	0x04, 0x17
        /*007a*/ 	.short	(.L_25 - .L_24)
.L_24:
        /*007c*/ 	.word	0x00000000
        /*0080*/ 	.short	0x0001
        /*0082*/ 	.short	0x0008
        /*0084*/ 	.byte	0x00, 0xf5, 0x21, 0x00


	//----- nvinfo : EIATTR_KPARAM_INFO
	.align		4
.L_25:
        /*0088*/ 	.byte	0x04, 0x17
        /*008a*/ 	.short	(.L_27 - .L_26)
.L_26:
        /*008c*/ 	.word	0x00000000
        /*0090*/ 	.short	0x0000
        /*0092*/ 	.short	0x0000
        /*0094*/ 	.byte	0x00, 0xf5, 0x21, 0x00


	//----- nvinfo : EIATTR_SPARSE_MMA_MASK
	.align		4
.L_27:
        /*0098*/ 	.byte	0x03, 0x50
        /*009a*/ 	.short	0x0000


	//----- nvinfo : EIATTR_MAXREG_COUNT
	.align		4
        /*009c*/ 	.byte	0x03, 0x1b
        /*009e*/ 	.short	0x00ff


	//----- nvinfo : EIATTR_MERCURY_ISA_VERSION
	.align		4
        /*00a0*/ 	.byte	0x03, 0x5f
        /*00a2*/ 	.short	0x0101


	//----- nvinfo : EIATTR_VRC_CTA_INIT_COUNT
	.align		4
        /*00a4*/ 	.byte	0x02, 0x4a
	.zero		1
	.zero		1


	//----- nvinfo : EIATTR_EXIT_INSTR_OFFSETS
	.align		4
        /*00a8*/ 	.byte	0x04, 0x1c
        /*00aa*/ 	.short	(.L_29 - .L_28)


	//   ....[0]....
.L_28:
        /*00ac*/ 	.word	0x000000d0


	//   ....[1]....
        /*00b0*/ 	.word	0x00000cf0


	//----- nvinfo : EIATTR_CRS_STACK_SIZE
	.align		4
.L_29:
        /*00b4*/ 	.byte	0x04, 0x1e
        /*00b6*/ 	.short	(.L_31 - .L_30)
.L_30:
        /*00b8*/ 	.word	0x00000000


	//----- nvinfo : EIATTR_CBANK_PARAM_SIZE
	.align		4
.L_31:
        /*00bc*/ 	.byte	0x03, 0x19
        /*00be*/ 	.short	0x003c


	//----- nvinfo : EIATTR_PARAM_CBANK
	.align		4
        /*00c0*/ 	.byte	0x04, 0x0a
        /*00c2*/ 	.short	(.L_33 - .L_32)
	.align		4
.L_32:
        /*00c4*/ 	.word	index@(.nv.constant0._Z9GLUKernelPfS_S_S_S_S_iii)
        /*00c8*/ 	.short	0x0380
        /*00ca*/ 	.short	0x003c


	//----- nvinfo : EIATTR_SW_WAR
	.align		4
.L_33:
        /*00cc*/ 	.byte	0x04, 0x36
        /*00ce*/ 	.short	(.L_35 - .L_34)
.L_34:
        /*00d0*/ 	.word	0x00000008
.L_35:


//--------------------- .nv.callgraph             --------------------------
	.section	.nv.callgraph,"",@"SHT_CUDA_CALLGRAPH"
	.align	4
	.sectionentsize	8
	.align		4
        /*0000*/ 	.word	0x00000000
	.align		4
        /*0004*/ 	.word	0xffffffff
	.align		4
        /*0008*/ 	.word	0x00000000
	.align		4
        /*000c*/ 	.word	0xfffffffe
	.align		4
        /*0010*/ 	.word	0x00000000
	.align		4
        /*0014*/ 	.word	0xfffffffd
	.align		4
        /*0018*/ 	.word	0x00000000
	.align		4
        /*001c*/ 	.word	0xfffffffc


//--------------------- .text._Z9GLUKernelPfS_S_S_S_S_iii --------------------------
	.section	.text._Z9GLUKernelPfS_S_S_S_S_iii,"ax",@progbits
	.align	128
        .global         _Z9GLUKernelPfS_S_S_S_S_iii
        .type           _Z9GLUKernelPfS_S_S_S_S_iii,@function
        .size           _Z9GLUKernelPfS_S_S_S_S_iii,(.L_x_12 - _Z9GLUKernelPfS_S_S_S_S_iii)
        .other          _Z9GLUKernelPfS_S_S_S_S_iii,@"STO_CUDA_ENTRY STV_DEFAULT"
_Z9GLUKernelPfS_S_S_S_S_iii:
.text._Z9GLUKernelPfS_S_S_S_S_iii:
[----:B------:R-:W-:Y:S01]  /*0000*/  LDC R1, c[0x0][0x37c] ;  /* 0x0000df00ff017b82 */ /* 0x000fe20000000800 */
[----:B------:R-:W0:Y:S07]  /*0010*/  S2R R4, SR_TID.Y ;  /* 0x0000000000047919 */ /* 0x000e2e0000002200 */
[----:B------:R-:W1:Y:S01]  /*0020*/  LDC R2, c[0x0][0x360] ;  /* 0x0000d800ff027b82 */ /* 0x000e620000000800 */
[----:B------:R-:W2:Y:S01]  /*0030*/  LDCU UR6, c[0x0][0x3b0] ;  /* 0x00007600ff0677ac */ /* 0x000ea20008000800 */
[----:B------:R-:W1:Y:S06]  /*0040*/  S2R R5, SR_TID.X ;  /* 0x0000000000057919 */ /* 0x000e6c0000002100 */
[----:B------:R-:W0:Y:S08]  /*0050*/  S2UR UR5, SR_CTAID.Y ;  /* 0x00000000000579c3 */ /* 0x000e300000002600 */
[----:B------:R-:W0:Y:S08]  /*0060*/  LDC R3, c[0x0][0x364] ;  /* 0x0000d900ff037b82 */ /* 0x000e300000000800 */
[----:B------:R-:W1:Y:S08]  /*0070*/  S2UR UR4, SR_CTAID.X ;  /* 0x00000000000479c3 */ /* 0x000e700000002500 */
[----:B------:R-:W3:Y:S01]  /*0080*/  LDC R0, c[0x0][0x3b8] ;  /* 0x0000ee00ff007b82 */ /* 0x000ee20000000800 */
[----:B0-----:R-:W-:-:S02]  /*0090*/  IMAD R3, R3, UR5, R4 ;  /* 0x0000000503037c24 */ /* 0x001fc4000f8e0204 */
[----:B-1----:R-:W-:-:S03]  /*00a0*/  IMAD R2, R2, UR4, R5 ;  /* 0x0000000402027c24 */ /* 0x002fc6000f8e0205 */
[----:B---3--:R-:W-:-:S04]  /*00b0*/  ISETP.GE.AND P0, PT, R3, R0, PT ;  /* 0x000000000300720c */ /* 0x008fc80003f06270 */
[----:B--2---:R-:W-:-:S13]  /*00c0*/  ISETP.GE.OR P0, PT, R2, UR6, P0 ;  /* 0x0000000602007c0c */ /* 0x004fda0008706670 */
[----:B------:R-:W-:Y:S05]  /*00d0*/  @P0 EXIT ;  /* 0x000000000000094d */ /* 0x000fea0003800000 */
[----:B------:R-:W0:Y:S01]  /*00e0*/  LDC.64 R26, c[0x0][0x398] ;  /* 0x0000e600ff1a7b82 */ /* 0x000e220000000a00 */
[----:B------:R-:W1:Y:S07]  /*00f0*/  LDCU.64 UR4, c[0x0][0x358] ;  /* 0x00006b00ff0477ac */ /* 0x000e6e0008000a00 */
[----:B------:R-:W2:Y:S08]  /*0100*/  LDC.64 R20, c[0x0][0x3a0] ;  /* 0x0000e800ff147b82 */ /* 0x000eb00000000a00 */
[----:B------:R-:W3:Y:S01]  /*0110*/  LDC R7, c[0x0][0x3b4] ;  /* 0x0000ed00ff077b82 */ /* 0x000ee20000000800 */
[----:B0-----:R-:W-:-:S06]  /*0120*/  IMAD.WIDE.U32 R26, R3, 0x4, R26 ;  /* 0x00000004031a7825 */ /* 0x001fcc00078e001a */
[----:B-1----:R0:W5:Y:S01]  /*0130*/  LDG.E R26, desc[UR4][R26.64] ;  /* 0x000000041a1a7981 */ /* 0x002162000c1e1900 */
[----:B--2---:R-:W-:-:S06]  /*0140*/  IMAD.WIDE.U32 R20, R3, 0x4, R20 ;  /* 0x0000000403147825 */ /* 0x004fcc00078e0014 */
[----:B------:R0:W5:Y:S01]  /*0150*/  LDG.E R20, desc[UR4][R20.64] ;  /* 0x0000000414147981 */ /* 0x000162000c1e1900 */
[----:B---3--:R-:W-:-:S13]  /*0160*/  ISETP.GE.AND P0, PT, R7, 0x1, PT ;  /* 0x000000010700780c */ /* 0x008fda0003f06270 */
[----:B0-----:R-:W-:Y:S05]  /*0170*/  @!P0 BRA `(.L_x_0) ;  /* 0x0000000800648947 */ /* 0x001fea0003800000 */
[C---:B------:R-:W-:Y:S01]  /*0180*/  ISETP.GE.U32.AND P0, PT, R7.reuse, 0x8, PT ;  /* 0x000000080700780c */ /* 0x040fe20003f06070 */
[----:B------:R-:W-:Y:S01]  /*0190*/  HFMA2 R9, -RZ, RZ, 0, 0 ;  /* 0x00000000ff097431 */ /* 0x000fe200000001ff */
[----:B------:R-:W-:Y:S01]  /*01a0*/  LOP3.LUT R6, R7, 0x7, RZ, 0xc0, !PT ;  /* 0x0000000707067812 */ /* 0x000fe200078ec0ff */
[----:B------:R-:W-:-:S03]  /*01b0*/  IMAD R8, R2, R7, RZ ;  /* 0x0000000702087224 */ /* 0x000fc600078e02ff */
[----:B------:R-:W-:-:S07]  /*01c0*/  ISETP.NE.AND P1, PT, R6, RZ, PT ;  /* 0x000000ff0600720c */ /* 0x000fce0003f25270 */
[----:B------:R-:W-:Y:S06]  /*01d0*/  @!P0 BRA `(.L_x_1) ;  /* 0x0000000400148947 */ /* 0x000fec0003800000 */
[----:B------:R-:W-:Y:S02]  /*01e0*/  LOP3.LUT R9, R7, 0x7ffffff8, RZ, 0xc0, !PT ;  /* 0x7ffffff807097812 */ /* 0x000fe400078ec0ff */
[----:B------:R-:W-:Y:S02]  /*01f0*/  MOV R5, R8 ;  /* 0x0000000800057202 */ /* 0x000fe40000000f00 */
[----:B------:R-:W-:Y:S02]  /*0200*/  MOV R11, R3 ;  /* 0x00000003000b7202 */ /* 0x000fe40000000f00 */
[----:B------:R-:W-:-:S07]  /*0210*/  IADD3 R4, PT, PT, -R9, RZ, RZ ;  /* 0x000000ff09047210 */ /* 0x000fce0007ffe1ff */
.L_x_2:
[----:B------:R-:W0:Y:S08]  /*0220*/  LDC.64 R12, c[0x0][0x380] ;  /* 0x0000e000ff0c7b82 */ /* 0x000e300000000a00 */
[----:B------:R-:W1:Y:S08]  /*0230*/  LDC.64 R28, c[0x0][0x388] ;  /* 0x0000e200ff1c7b82 */ /* 0x000e700000000a00 */
[----:B------:R-:W2:Y:S01]  /*0240*/  LDC.64 R14, c[0x0][0x390] ;  /* 0x0000e400ff0e7b82 */ /* 0x000ea20000000a00 */
[----:B0-----:R-:W-:-:S05]  /*0250*/  IMAD.WIDE R12, R5, 0x4, R12 ;  /* 0x00000004050c7825 */ /* 0x001fca00078e020c */
[----:B------:R-:W3:Y:S01]  /*0260*/  LDG.E R21, desc[UR4][R12.64] ;  /* 0x000000040c157981 */ /* 0x000ee2000c1e1900 */
[----:B-1----:R-:W-:-:S03]  /*0270*/  IMAD.WIDE R28, R11, 0x4, R28 ;  /* 0x000000040b1c7825 */ /* 0x002fc600078e021c */
[----:B------:R-:W4:Y:S04]  /*0280*/  LDG.E R10, desc[UR4][R12.64+0x4] ;  /* 0x000004040c0a7981 */ /* 0x000f28000c1e1900 */
[----:B------:R-:W3:Y:S01]  /*0290*/  LDG.E R27, desc[UR4][R28.64] ;  /* 0x000000041c1b7981 */ /* 0x000ee2000c1e1900 */
[----:B--2---:R-:W-:-:S04]  /*02a0*/  IMAD.WIDE R14, R11, 0x4, R14 ;  /* 0x000000040b0e7825 */ /* 0x004fc800078e020e */
[C---:B------:R-:W-:Y:S01]  /*02b0*/  IMAD.WIDE R16, R0.reuse, 0x4, R28 ;  /* 0x0000000400107825 */ /* 0x040fe200078e021c */
[----:B------:R-:W2:Y:S04]  /*02c0*/  LDG.E R22, desc[UR4][R14.64] ;  /* 0x000000040e167981 */ /* 0x000ea8000c1e1900 */
[----:B------:R0:W4:Y:S01]  /*02d0*/  LDG.E R25, desc[UR4][R16.64] ;  /* 0x0000000410197981 */ /* 0x000122000c1e1900 */
[----:B------:R-:W-:-:S05]  /*02e0*/  IMAD.WIDE R18, R0, 0x4, R14 ;  /* 0x0000000400127825 */ /* 0x000fca00078e020e */
[----:B------:R2:W4:Y:S01]  /*02f0*/  LDG.E R24, desc[UR4][R18.64] ;  /* 0x0000000412187981 */ /* 0x000522000c1e1900 */
[----:B0-----:R-:W-:-:S04]  /*0300*/  IMAD.WIDE R16, R0, 0x4, R16 ;  /* 0x0000000400107825 */ /* 0x001fc800078e0210 */
[----:B------:R-:W-:Y:S02]  /*0310*/  IMAD.WIDE R14, R0, 0x4, R18 ;  /* 0x00000004000e7825 */ /* 0x000fe400078e0212 */
[----:B------:R-:W4:Y:S04]  /*0320*/  LDG.E R19, desc[UR4][R16.64] ;  /* 0x0000000410137981 */ /* 0x000f28000c1e1900 */
[----:B------:R4:W4:Y:S01]  /*0330*/  LDG.E R28, desc[UR4][R14.64] ;  /* 0x000000040e1c7981 */ /* 0x000922000c1e1900 */
[----:B---3-5:R-:W-:-:S03]  /*0340*/  FFMA R27, R21, R27, R26 ;  /* 0x0000001b151b7223 */ /* 0x028fc6000000001a */
[----:B------:R-:W3:Y:S01]  /*0350*/  LDG.E R26, desc[UR4][R12.64+0x8] ;  /* 0x000008040c1a7981 */ /* 0x000ee2000c1e1900 */
[----:B--2---:R-:W-:Y:S01]  /*0360*/  FFMA R18, R21, R22, R20 ;  /* 0x0000001615127223 */ /* 0x004fe20000000014 */
[----:B------:R-:W-:-:S04]  /*0370*/  IMAD.WIDE R22, R0, 0x4, R16 ;  /* 0x0000000400167825 */ /* 0x000fc800078e0210 */
[----:B------:R-:W-:-:S04]  /*0380*/  IMAD.WIDE R20, R0, 0x4, R14 ;  /* 0x0000000400147825 */ /* 0x000fc800078e020e */
[C---:B----4-:R-:W-:Y:S02]  /*0390*/  FFMA R15, R10.reuse, R25, R27 ;  /* 0x000000190a0f7223 */ /* 0x050fe4000000001b */
[----:B------:R-:W2:Y:S04]  /*03a0*/  LDG.E R27, desc[UR4][R12.64+0xc] ;  /* 0x00000c040c1b7981 */ /* 0x000ea8000c1e1900 */
[----:B------:R0:W4:Y:S04]  /*03b0*/  LDG.E R25, desc[UR4][R22.64] ;  /* 0x0000000416197981 */ /* 0x000128000c1e1900 */
[----:B------:R1:W2:Y:S01]  /*03c0*/  LDG.E R29, desc[UR4][R20.64] ;  /* 0x00000004141d7981 */ /* 0x0002a2000c1e1900 */
[----:B------:R-:W-:Y:S01]  /*03d0*/  FFMA R18, R10, R24, R18 ;  /* 0x000000180a127223 */ /* 0x000fe20000000012 */
[----:B------:R-:W-:-:S02]  /*03e0*/  IMAD.WIDE R16, R0, 0x4, R20 ;  /* 0x0000000400107825 */ /* 0x000fc400078e0214 */
[----:B------:R-:W4:Y:S02]  /*03f0*/  LDG.E R10, desc[UR4][R12.64+0x10] ;  /* 0x000010040c0a7981 */ /* 0x000f24000c1e1900 */
[----:B---3--:R-:W-:Y:S01]  /*0400*/  FFMA R24, R26, R19, R15 ;  /* 0x000000131a187223 */ /* 0x008fe2000000000f */
[----:B------:R-:W-:-:S04]  /*0410*/  IMAD.WIDE R14, R0, 0x4, R22 ;  /* 0x00000004000e7825 */ /* 0x000fc800078e0216 */
[----:B------:R-:W-:Y:S01]  /*0420*/  FFMA R18, R26, R28, R18 ;  /* 0x0000001c1a127223 */ /* 0x000fe20000000012 */
[----:B------:R-:W3:Y:S01]  /*0430*/  LDG.E R19, desc[UR4][R12.64+0x18] ;  /* 0x000018040c137981 */ /* 0x000ee2000c1e1900 */
[----:B0-----:R-:W-:-:S03]  /*0440*/  IMAD.WIDE R22, R0, 0x4, R16 ;  /* 0x0000000400167825 */ /* 0x001fc600078e0210 */
[----:B------:R-:W3:Y:S01]  /*0450*/  LDG.E R26, desc[UR4][R12.64+0x14] ;  /* 0x000014040c1a7981 */ /* 0x000ee2000c1e1900 */
[----:B-1----:R-:W-:-:S03]  /*0460*/  IMAD.WIDE R20, R0, 0x4, R14 ;  /* 0x0000000400147825 */ /* 0x002fc600078e020e */
[----:B------:R-:W3:Y:S04]  /*0470*/  LDG.E R28, desc[UR4][R12.64+0x1c] ;  /* 0x00001c040c1c7981 */ /* 0x000ee8000c1e1900 */
[----:B------:R4:W3:Y:S01]  /*0480*/  LDG.E R13, desc[UR4][R14.64] ;  /* 0x000000040e0d7981 */ /* 0x0008e2000c1e1900 */
[----:B--2---:R-:W-:-:S03]  /*0490*/  FFMA R18, R27, R29, R18 ;  /* 0x0000001d1b127223 */ /* 0x004fc60000000012 */
[----:B------:R0:W2:Y:S01]  /*04a0*/  LDG.E R15, desc[UR4][R16.64] ;  /* 0x00000004100f7981 */ /* 0x0000a2000c1e1900 */
[----:B----4-:R-:W-:Y:S01]  /*04b0*/  FFMA R14, R27, R25, R24 ;  /* 0x000000191b0e7223 */ /* 0x010fe20000000018 */
[C---:B------:R-:W-:Y:S02]  /*04c0*/  IMAD.WIDE R24, R0.reuse, 0x4, R20 ;  /* 0x0000000400187825 */ /* 0x040fe400078e0214 */
[----:B------:R-:W4:Y:S04]  /*04d0*/  LDG.E R21, desc[UR4][R20.64] ;  /* 0x0000000414157981 */ /* 0x000f28000c1e1900 */
[----:B------:R1:W4:Y:S01]  /*04e0*/  LDG.E R12, desc[UR4][R24.64] ;  /* 0x00000004180c7981 */ /* 0x000322000c1e1900 */
[----:B0-----:R-:W-:-:S03]  /*04f0*/  IMAD.WIDE R16, R0, 0x4, R22 ;  /* 0x0000000400107825 */ /* 0x001fc600078e0216 */
[----:B------:R-:W4:Y:S04]  /*0500*/  LDG.E R23, desc[UR4][R22.64] ;  /* 0x0000000416177981 */ /* 0x000f28000c1e1900 */
[----:B------:R0:W4:Y:S01]  /*0510*/  LDG.E R27, desc[UR4][R16.64] ;  /* 0x00000004101b7981 */ /* 0x000122000c1e1900 */
[----:B-1----:R-:W-:-:S05]  /*0520*/  IMAD.WIDE R24, R0, 0x4, R24 ;  /* 0x0000000400187825 */ /* 0x002fca00078e0218 */
[----:B------:R-:W4:Y:S01]  /*0530*/  LDG.E R29, desc[UR4][R24.64] ;  /* 0x00000004181d7981 */ /* 0x000f22000c1e1900 */
[----:B0-----:R-:W-:-:S06]  /*0540*/  IMAD.WIDE R16, R0, 0x4, R16 ;  /* 0x0000000400107825 */ /* 0x001fcc00078e0210 */
[----:B------:R-:W4:Y:S01]  /*0550*/  LDG.E R17, desc[UR4][R16.64] ;  /* 0x0000000410117981 */ /* 0x000f22000c1e1900 */
[----:B------:R-:W-:-:S04]  /*0560*/  IADD3 R4, PT, PT, R4, 0x8, RZ ;  /* 0x0000000804047810 */ /* 0x000fc80007ffe0ff */
[----:B------:R-:W-:Y:S02]  /*0570*/  ISETP.NE.AND P0, PT, R4, RZ, PT ;  /* 0x000000ff0400720c */ /* 0x000fe40003f05270 */
[----:B------:R-:W-:Y:S02]  /*0580*/  IADD3 R5, PT, PT, R5, 0x8, RZ ;  /* 0x0000000805057810 */ /* 0x000fe40007ffe0ff */
[----:B------:R-:W-:Y:S01]  /*0590*/  LEA R11, R0, R11, 0x3 ;  /* 0x0000000b000b7211 */ /* 0x000fe200078e18ff */
[C---:B---3--:R-:W-:Y:S01]  /*05a0*/  FFMA R13, R10.reuse, R13, R14 ;  /* 0x0000000d0a0d7223 */ /* 0x048fe2000000000e */
[----:B--2---:R-:W-:-:S03]  /*05b0*/  FFMA R18, R10, R15, R18 ;  /* 0x0000000f0a127223 */ /* 0x004fc60000000012 */
[----:B----4-:R-:W-:-:S04]  /*05c0*/  FFMA R10, R26, R21, R13 ;  /* 0x000000151a0a7223 */ /* 0x010fc8000000000d */
[----:B------:R-:W-:Y:S01]  /*05d0*/  FFMA R13, R19, R12, R10 ;  /* 0x0000000c130d7223 */ /* 0x000fe2000000000a */
[----:B------:R-:W-:-:S04]  /*05e0*/  FFMA R18, R26, R23, R18 ;  /* 0x000000171a127223 */ /* 0x000fc80000000012 */
[----:B------:R-:W-:Y:S01]  /*05f0*/  FFMA R18, R19, R27, R18 ;  /* 0x0000001b13127223 */ /* 0x000fe20000000012 */
[----:B------:R-:W-:-:S03]  /*0600*/  FFMA R26, R28, R29, R13 ;  /* 0x0000001d1c1a7223 */ /* 0x000fc6000000000d */
[----:B------:R-:W-:Y:S01]  /*0610*/  FFMA R20, R28, R17, R18 ;  /* 0x000000111c147223 */ /* 0x000fe20000000012 */
[----:B------:R-:W-:Y:S06]  /*0620*/  @P0 BRA `(.L_x_2) ;  /* 0xfffffff800fc0947 */ /* 0x000fec000383ffff */
.L_x_1:
[----:B------:R-:W-:Y:S05]  /*0630*/  @!P1 BRA `(.L_x_0) ;  /* 0x0000000400349947 */ /* 0x000fea0003800000 */
[----:B------:R-:W-:Y:S02]  /*0640*/  ISETP.GE.U32.AND P0, PT, R6, 0x4, PT ;  /* 0x000000040600780c */ /* 0x000fe40003f06070 */
[----:B------:R-:W-:-:S04]  /*0650*/  LOP3.LUT R24, R7, 0x3, RZ, 0xc0, !PT ;  /* 0x0000000307187812 */ /* 0x000fc800078ec0ff */
[----:B------:R-:W-:-:S07]  /*0660*/  ISETP.NE.AND P1, PT, R24, RZ, PT ;  /* 0x000000ff1800720c */ /* 0x000fce0003f25270 */
[----:B------:R-:W-:Y:S06]  /*0670*/  @!P0 BRA `(.L_x_3) ;  /* 0x00000000008c8947 */ /* 0x000fec0003800000 */
[----:B------:R-:W0:Y:S01]  /*0680*/  LDC.64 R22, c[0x0][0x388] ;  /* 0x0000e200ff167b82 */ /* 0x000e220000000a00 */
[----:B------:R-:W-:Y:S01]  /*0690*/  IMAD R15, R9, R0, R3 ;  /* 0x00000000090f7224 */ /* 0x000fe200078e0203 */
[----:B------:R-:W-:-:S06]  /*06a0*/  IADD3 R13, PT, PT, R8, R9, RZ ;  /* 0x00000009080d7210 */ /* 0x000fcc0007ffe0ff */
[----:B------:R-:W1:Y:S08]  /*06b0*/  LDC.64 R10, c[0x0][0x390] ;  /* 0x0000e400ff0a7b82 */ /* 0x000e700000000a00 */
[----:B------:R-:W2:Y:S01]  /*06c0*/  LDC.64 R4, c[0x0][0x380] ;  /* 0x0000e000ff047b82 */ /* 0x000ea20000000a00 */
[----:B0-----:R-:W-:-:S05]  /*06d0*/  IMAD.WIDE R22, R15, 0x4, R22 ;  /* 0x000000040f167825 */ /* 0x001fca00078e0216 */
[----:B------:R-:W3:Y:S01]  /*06e0*/  LDG.E R21, desc[UR4][R22.64] ;  /* 0x0000000416157981 */ /* 0x000ee2000c1e1900 */
[----:B-1----:R-:W-:-:S05]  /*06f0*/  IMAD.WIDE R10, R15, 0x4, R10 ;  /* 0x000000040f0a7825 */ /* 0x002fca00078e020a */
[----:B------:R0:W4:Y:S01]  /*0700*/  LDG.E R27, desc[UR4][R10.64] ;  /* 0x000000040a1b7981 */ /* 0x000122000c1e1900 */
[----:B------:R-:W-:-:S04]  /*0710*/  IMAD.WIDE R14, R0, 0x4, R10 ;  /* 0x00000004000e7825 */ /* 0x000fc800078e020a */
[----:B--2---:R-:W-:Y:S01]  /*0720*/  IMAD.WIDE R4, R13, 0x4, R4 ;  /* 0x000000040d047825 */ /* 0x004fe200078e0204 */
[----:B------:R-:W2:Y:S03]  /*0730*/  LDG.E R28, desc[UR4][R14.64] ;  /* 0x000000040e1c7981 */ /* 0x000ea6000c1e1900 */
[C---:B------:R-:W-:Y:S01]  /*0740*/  IMAD.WIDE R12, R0.reuse, 0x4, R22 ;  /* 0x00000004000c7825 */ /* 0x040fe200078e0216 */
[----:B------:R-:W3:Y:S03]  /*0750*/  LDG.E R25, desc[UR4][R4.64] ;  /* 0x0000000404197981 */ /* 0x000ee6000c1e1900 */
[C---:B------:R-:W-:Y:S01]  /*0760*/  IMAD.WIDE R18, R0.reuse, 0x4, R14 ;  /* 0x0000000400127825 */ /* 0x040fe200078e020e */
[----:B------:R-:W2:Y:S03]  /*0770*/  LDG.E R6, desc[UR4][R12.64] ;  /* 0x000000040c067981 */ /* 0x000ea6000c1e1900 */
[C---:B------:R-:W-:Y:S01]  /*0780*/  IMAD.WIDE R16, R0.reuse, 0x4, R12 ;  /* 0x0000000400107825 */ /* 0x040fe200078e020c */
[----:B------:R-:W2:Y:S03]  /*0790*/  LDG.E R29, desc[UR4][R4.64+0x8] ;  /* 0x00000804041d7981 */ /* 0x000ea6000c1e1900 */
[C---:B0-----:R-:W-:Y:S01]  /*07a0*/  IMAD.WIDE R10, R0.reuse, 0x4, R18 ;  /* 0x00000004000a7825 */ /* 0x041fe200078e0212 */
[----:B------:R-:W2:Y:S04]  /*07b0*/  LDG.E R14, desc[UR4][R18.64] ;  /* 0x00000004120e7981 */ /* 0x000ea8000c1e1900 */
[----:B------:R-:W2:Y:S01]  /*07c0*/  LDG.E R13, desc[UR4][R4.64+0x4] ;  /* 0x00000404040d7981 */ /* 0x000ea2000c1e1900 */
[----:B------:R-:W-:-:S03]  /*07d0*/  IMAD.WIDE R22, R0, 0x4, R16 ;  /* 0x0000000400167825 */ /* 0x000fc600078e0210 */
[----:B------:R-:W2:Y:S04]  /*07e0*/  LDG.E R12, desc[UR4][R16.64] ;  /* 0x00000004100c7981 */ /* 0x000ea8000c1e1900 */
[----:B------:R-:W2:Y:S04]  /*07f0*/  LDG.E R15, desc[UR4][R4.64+0xc] ;  /* 0x00000c04040f7981 */ /* 0x000ea8000c1e1900 */
[----:B------:R-:W2:Y:S04]  /*0800*/  LDG.E R22, desc[UR4][R22.64] ;  /* 0x0000000416167981 */ /* 0x000ea8000c1e1900 */
[----:B------:R-:W2:Y:S01]  /*0810*/  LDG.E R11, desc[UR4][R10.64] ;  /* 0x000000040a0b7981 */ /* 0x000ea2000c1e1900 */
[----:B------:R-:W-:Y:S01]  /*0820*/  IADD3 R9, PT, PT, R9, 0x4, RZ ;  /* 0x0000000409097810 */ /* 0x000fe20007ffe0ff */
[C---:B---3-5:R-:W-:Y:S01]  /*0830*/  FFMA R26, R25.reuse, R21, R26 ;  /* 0x00000015191a7223 */ /* 0x068fe2000000001a */
[----:B----4-:R-:W-:-:S03]  /*0840*/  FFMA R27, R25, R27, R20 ;  /* 0x0000001b191b7223 */ /* 0x010fc60000000014 */
[C---:B--2---:R-:W-:Y:S01]  /*0850*/  FFMA R6, R13.reuse, R6, R26 ;  /* 0x000000060d067223 */ /* 0x044fe2000000001a */
[----:B------:R-:W-:-:S03]  /*0860*/  FFMA R27, R13, R28, R27 ;  /* 0x0000001c0d1b7223 */ /* 0x000fc6000000001b */
[C---:B------:R-:W-:Y:S01]  /*0870*/  FFMA R6, R29.reuse, R12, R6 ;  /* 0x0000000c1d067223 */ /* 0x040fe20000000006 */
[----:B------:R-:W-:-:S03]  /*0880*/  FFMA R14, R29, R14, R27 ;  /* 0x0000000e1d0e7223 */ /* 0x000fc6000000001b */
[C---:B------:R-:W-:Y:S01]  /*0890*/  FFMA R26, R15.reuse, R22, R6 ;  /* 0x000000160f1a7223 */ /* 0x040fe20000000006 */
[----:B------:R-:W-:-:S07]  /*08a0*/  FFMA R20, R15, R11, R14 ;  /* 0x0000000b0f147223 */ /* 0x000fce000000000e */
.L_x_3:
[----:B------:R-:W-:Y:S05]  /*08b0*/  @!P1 BRA `(.L_x_0) ;  /* 0x0000000000949947 */ /* 0x000fea0003800000 */
[----:B------:R-:W-:Y:S01]  /*08c0*/  ISETP.NE.AND P0, PT, R24, 0x1, PT ;  /* 0x000000011800780c */ /* 0x000fe20003f05270 */
[----:B------:R-:W0:Y:S01]  /*08d0*/  LDC.64 R10, c[0x0][0x388] ;  /* 0x0000e200ff0a7b82 */ /* 0x000e220000000a00 */
[----:B------:R-:W-:-:S04]  /*08e0*/  LOP3.LUT R7, R7, 0x1, RZ, 0xc0, !PT ;  /* 0x0000000107077812 */ /* 0x000fc800078ec0ff */
[----:B------:R-:W-:-:S03]  /*08f0*/  ISETP.NE.U32.AND P1, PT, R7, 0x1, PT ;  /* 0x000000010700780c */ /* 0x000fc60003f25070 */
[----:B------:R-:W1:Y:S04]  /*0900*/  LDC.64 R18, c[0x0][0x380] ;  /* 0x0000e000ff127b82 */ /* 0x000e680000000a00 */
[C---:B------:R-:W-:Y:S01]  /*0910*/  @P0 IMAD R21, R9.reuse, R0, R3 ;  /* 0x0000000009150224 */ /* 0x040fe200078e0203 */
[----:B------:R-:W-:Y:S02]  /*0920*/  @P0 IADD3 R17, PT, PT, R8, R9, RZ ;  /* 0x0000000908110210 */ /* 0x000fe40007ffe0ff */
[----:B------:R-:W-:Y:S01]  /*0930*/  @P0 IADD3 R9, PT, PT, R9, 0x2, RZ ;  /* 0x0000000209090810 */ /* 0x000fe20007ffe0ff */
[----:B------:R-:W2:Y:S08]  /*0940*/  @P0 LDC.64 R6, c[0x0][0x390] ;  /* 0x0000e400ff060b82 */ /* 0x000eb00000000a00 */
[----:B------:R-:W3:Y:S01]  /*0950*/  LDC.64 R14, c[0x0][0x380] ;  /* 0x0000e000ff0e7b82 */ /* 0x000ee20000000a00 */
[----:B0-----:R-:W-:-:S07]  /*0960*/  @P0 IMAD.WIDE R10, R21, 0x4, R10 ;  /* 0x00000004150a0825 */ /* 0x001fce00078e020a */
[----:B------:R-:W0:Y:S01]  /*0970*/  LDC.64 R12, c[0x0][0x388] ;  /* 0x0000e200ff0c7b82 */ /* 0x000e220000000a00 */
[----:B-1----:R-:W-:-:S07]  /*0980*/  @P0 IMAD.WIDE R18, R17, 0x4, R18 ;  /* 0x0000000411120825 */ /* 0x002fce00078e0212 */
[----:B------:R-:W1:Y:S01]  /*0990*/  @!P1 LDC.64 R4, c[0x0][0x390] ;  /* 0x0000e400ff049b82 */ /* 0x000e620000000a00 */
[----:B--2---:R-:W-:Y:S01]  /*09a0*/  @P0 IMAD.WIDE R6, R21, 0x4, R6 ;  /* 0x0000000415060825 */ /* 0x004fe200078e0206 */
[----:B------:R-:W-:Y:S01]  /*09b0*/  @!P1 IADD3 R23, PT, PT, R8, R9, RZ ;  /* 0x0000000908179210 */ /* 0x000fe20007ffe0ff */
[----:B------:R-:W2:Y:S02]  /*09c0*/  @P0 LDG.E R21, desc[UR4][R18.64] ;  /* 0x0000000412150981 */ /* 0x000ea4000c1e1900 */
[----:B------:R-:W-:Y:S02]  /*09d0*/  @!P1 IMAD R25, R9, R0, R3 ;  /* 0x0000000009199224 */ /* 0x000fe400078e0203 */
[C---:B------:R-:W-:Y:S01]  /*09e0*/  @P0 IMAD.WIDE R16, R0.reuse, 0x4, R10 ;  /* 0x0000000400100825 */ /* 0x040fe200078e020a */
[----:B------:R-:W4:Y:S03]  /*09f0*/  @P0 LDG.E R22, desc[UR4][R18.64+0x4] ;  /* 0x0000040412160981 */ /* 0x000f26000c1e1900 */
[----:B------:R-:W-:Y:S01]  /*0a00*/  @P0 IMAD.WIDE R8, R0, 0x4, R6 ;  /* 0x0000000400080825 */ /* 0x000fe200078e0206 */
[----:B------:R-:W2:Y:S04]  /*0a10*/  @P0 LDG.E R10, desc[UR4][R10.64] ;  /* 0x000000040a0a0981 */ /* 0x000ea8000c1e1900 */
[----:B------:R-:W4:Y:S01]  /*0a20*/  @P0 LDG.E R7, desc[UR4][R6.64] ;  /* 0x0000000406070981 */ /* 0x000f22000c1e1900 */
[----:B---3--:R-:W-:-:S03]  /*0a30*/  @!P1 IMAD.WIDE R14, R23, 0x4, R14 ;  /* 0x00000004170e9825 */ /* 0x008fc600078e020e */
[----:B------:R-:W3:Y:S01]  /*0a40*/  @P0 LDG.E R17, desc[UR4][R16.64] ;  /* 0x0000000410110981 */ /* 0x000ee2000c1e1900 */
[----:B0-----:R-:W-:-:S03]  /*0a50*/  @!P1 IMAD.WIDE R12, R25, 0x4, R12 ;  /* 0x00000004190c9825 */ /* 0x001fc600078e020c */
[----:B------:R-:W3:Y:S01]  /*0a60*/  @P0 LDG.E R8, desc[UR4][R8.64] ;  /* 0x0000000408080981 */ /* 0x000ee2000c1e1900 */
[----:B-1----:R-:W-:-:S03]  /*0a70*/  @!P1 IMAD.WIDE R4, R25, 0x4, R4 ;  /* 0x0000000419049825 */ /* 0x002fc600078e0204 */
[----:B------:R-:W3:Y:S04]  /*0a80*/  @!P1 LDG.E R15, desc[UR4][R14.64] ;  /* 0x000000040e0f9981 */ /* 0x000ee8000c1e1900 */
[----:B------:R-:W3:Y:S04]  /*0a90*/  @!P1 LDG.E R12, desc[UR4][R12.64] ;  /* 0x000000040c0c9981 */ /* 0x000ee8000c1e1900 */
[----:B------:R-:W3:Y:S01]  /*0aa0*/  @!P1 LDG.E R5, desc[UR4][R4.64] ;  /* 0x0000000404059981 */ /* 0x000ee2000c1e1900 */
[C---:B--2--5:R-:W-:Y:S01]  /*0ab0*/  @P0 FFMA R11, R21.reuse, R10, R26 ;  /* 0x0000000a150b0223 */ /* 0x064fe2000000001a */
[----:B----4-:R-:W-:-:S03]  /*0ac0*/  @P0 FFMA R21, R21, R7, R20 ;  /* 0x0000000715150223 */ /* 0x010fc60000000014 */
[C---:B---3--:R-:W-:Y:S01]  /*0ad0*/  @P0 FFMA R26, R22.reuse, R17, R11 ;  /* 0x00000011161a0223 */ /* 0x048fe2000000000b */
[----:B------:R-:W-:-:S03]  /*0ae0*/  @P0 FFMA R20, R22, R8, R21 ;  /* 0x0000000816140223 */ /* 0x000fc60000000015 */
[C---:B------:R-:W-:Y:S01]  /*0af0*/  @!P1 FFMA R26, R15.reuse, R12, R26 ;  /* 0x0000000c0f1a9223 */ /* 0x040fe2000000001a */
[----:B------:R-:W-:-:S07]  /*0b00*/  @!P1 FFMA R20, R15, R5, R20 ;  /* 0x000000050f149223 */ /* 0x000fce0000000014 */
.L_x_0:
[----:B------:R-:W-:Y:S01]  /*0b10*/  HFMA2 R7, -RZ, RZ, 3.7421875, 0 ;  /* 0x437c0000ff077431 */ /* 0x000fe200000001ff */
[----:B------:R-:W-:Y:S01]  /*0b20*/  MOV R5, 0x3bbb989d ;  /* 0x3bbb989d00057802 */ /* 0x000fe20000000f00 */
[----:B------:R-:W-:Y:S04]  /*0b30*/  BSSY.RECONVERGENT B0, `(.L_x_4) ;  /* 0x0000015000007945 */ /* 0x000fe80003800200 */
[----:B-----5:R-:W-:-:S04]  /*0b40*/  FFMA.SAT R0, R26, -R5, 0.5 ;  /* 0x3f0000001a007423 */ /* 0x020fc80000002805 */
[----:B------:R-:W-:-:S04]  /*0b50*/  FFMA.RM R0, R0, R7, 12582913 ;  /* 0x4b40000100007423 */ /* 0x000fc80000004007 */
[C---:B------:R-:W-:Y:S01]  /*0b60*/  FADD R5, R0.reuse, -12583039 ;  /* 0xcb40007f00057421 */ /* 0x040fe20000000000 */
[----:B------:R-:W-:-:S03]  /*0b70*/  SHF.L.U32 R0, R0, 0x17, RZ ;  /* 0x0000001700007819 */ /* 0x000fc600000006ff */
[----:B------:R-:W-:-:S04]  /*0b80*/  FFMA R5, R26, -1.4426950216293334961, -R5 ;  /* 0xbfb8aa3b1a057823 */ /* 0x000fc80000000805 */
[----:B------:R-:W-:-:S06]  /*0b90*/  FFMA R5, R26, -1.925963033500011079e-08, R5 ;  /* 0xb2a570601a057823 */ /* 0x000fcc0000000005 */
[----:B------:R-:W0:Y:S02]  /*0ba0*/  MUFU.EX2 R5, R5 ;  /* 0x0000000500057308 */ /* 0x000e240000000800 */
[----:B0-----:R-:W-:-:S05]  /*0bb0*/  FFMA R4, R0, R5, 1 ;  /* 0x3f80000000047423 */ /* 0x001fca0000000005 */
[----:B------:R-:W-:-:S04]  /*0bc0*/  IADD3 R0, PT, PT, R4, 0x1800000, RZ ;  /* 0x0180000004007810 */ /* 0x000fc80007ffe0ff */
[----:B------:R-:W-:-:S04]  /*0bd0*/  LOP3.LUT R0, R0, 0x7f800000, RZ, 0xc0, !PT ;  /* 0x7f80000000007812 */ /* 0x000fc800078ec0ff */
[----:B------:R-:W-:-:S13]  /*0be0*/  ISETP.GT.U32.AND P0, PT, R0, 0x1ffffff, PT ;  /* 0x01ffffff0000780c */ /* 0x000fda0003f04070 */
[----:B------:R-:W-:Y:S05]  /*0bf0*/  @P0 BRA `(.L_x_5) ;  /* 0x0000000000100947 */ /* 0x000fea0003800000 */
[----:B------:R-:W-:-:S07]  /*0c00*/  MOV R6, 0xc20 ;  /* 0x00000c2000067802 */ /* 0x000fce0000000f00 */
[----:B------:R-:W-:Y:S05]  /*0c10*/  CALL.REL.NOINC `($__internal_0_$__cuda_sm20_rcp_rn_f32_slowpath) ;  /* 0x0000000000387944 */ /* 0x000fea0003c00000 */
[----:B------:R-:W-:Y:S01]  /*0c20*/  MOV R7, R5 ;  /* 0x0000000500077202 */ /* 0x000fe20000000f00 */
[----:B------:R-:W-:Y:S06]  /*0c30*/  BRA `(.L_x_6) ;  /* 0x0000000000107947 */ /* 0x000fec0003800000 */
.L_x_5:
[----:B------:R-:W0:Y:S02]  /*0c40*/  MUFU.RCP R7, R4 ;  /* 0x0000000400077308 */ /* 0x000e240000001000 */
[----:B0-----:R-:W-:-:S04]  /*0c50*/  FFMA R0, R4, R7, -1 ;  /* 0xbf80000004007423 */ /* 0x001fc80000000007 */
[----:B------:R-:W-:-:S04]  /*0c60*/  FADD.FTZ R0, -R0, -RZ ;  /* 0x800000ff00007221 */ /* 0x000fc80000010100 */
[----:B------:R-:W-:-:S07]  /*0c70*/  FFMA R7, R7, R0, R7 ;  /* 0x0000000007077223 */ /* 0x000fce0000000007 */
.L_x_6:
[----:B------:R-:W-:Y:S05]  /*0c80*/  BSYNC.RECONVERGENT B0 ;  /* 0x0000000000007941 */ /* 0x000fea0003800200 */
.L_x_4:
[----:B------:R-:W0:Y:S01]  /*0c90*/  LDC.64 R4, c[0x0][0x3a8] ;  /* 0x0000ea00ff047b82 */ /* 0x000e220000000a00 */
[----:B------:R-:W1:Y:S01]  /*0ca0*/  LDCU UR6, c[0x0][0x3b8] ;  /* 0x00007700ff0677ac */ /* 0x000e620008000800 */
[----:B------:R-:W-:Y:S01]  /*0cb0*/  FMUL R7, R7, R20 ;  /* 0x0000001407077220 */ /* 0x000fe20000400000 */
[----:B-1----:R-:W-:-:S04]  /*0cc0*/  IMAD R3, R2, UR6, R3 ;  /* 0x0000000602037c24 */ /* 0x002fc8000f8e0203 */
[----:B0-----:R-:W-:-:S05]  /*0cd0*/  IMAD.WIDE R2, R3, 0x4, R4 ;  /* 0x0000000403027825 */ /* 0x001fca00078e0204 */
[----:B------:R-:W-:Y:S01]  /*0ce0*/  STG.E desc[UR4][R2.64], R7 ;  /* 0x0000000702007986 */ /* 0x000fe2000c101904 */
[----:B------:R-:W-:Y:S05]  /*0cf0*/  EXIT ;  /* 0x000000000000794d */ /* 0x000fea0003800000 */
        .weak           $__internal_0_$__cuda_sm20_rcp_rn_f32_slowpath
        .type           $__internal_0_$__cuda_sm20_rcp_rn_f32_slowpath,@function
        .size           $__internal_0_$__cuda_sm20_rcp_rn_f32_slowpath,(.L_x_12 - $__internal_0_$__cuda_sm20_rcp_rn_f32_slowpath)
$__internal_0_$__cuda_sm20_rcp_rn_f32_slowpath:
[----:B------:R-:W-:Y:S01]  /*0d00*/  SHF.L.U32 R0, R4, 0x1, RZ ;  /* 0x0000000104007819 */ /* 0x000fe200000006ff */
[----:B------:R-:W-:Y:S03]  /*0d10*/  BSSY.RECONVERGENT B1, `(.L_x_7) ;  /* 0x0000031000017945 */ /* 0x000fe60003800200 */
[----:B------:R-:W-:Y:S02]  /*0d20*/  SHF.R.U32.HI R9, RZ, 0x18, R0 ;  /* 0x00000018ff097819 */ /* 0x000fe40000011600 */
[----:B------:R-:W-:Y:S02]  /*0d30*/  MOV R0, R4 ;  /* 0x0000000400007202 */ /* 0x000fe40000000f00 */
[----:B------:R-:W-:-:S13]  /*0d40*/  ISETP.NE.U32.AND P0, PT, R9, RZ, PT ;  /* 0x000000ff0900720c */ /* 0x000fda0003f05070 */
[----:B------:R-:W-:Y:S05]  /*0d50*/  @P0 BRA `(.L_x_8) ;  /* 0x0000000000280947 */ /* 0x000fea0003800000 */
[----:B------:R-:W-:-:S04]  /*0d60*/  SHF.L.U32 R4, R0, 0x1, RZ ;  /* 0x0000000100047819 */ /* 0x000fc800000006ff */
[----:B------:R-:W-:-:S13]  /*0d70*/  ISETP.NE.AND P0, PT, R4, RZ, PT ;  /* 0x000000ff0400720c */ /* 0x000fda0003f05270 */
[----:B------:R-:W-:Y:S01]  /*0d80*/  @P0 FFMA R7, R0, 1.84467440737095516160e+19, RZ ;  /* 0x5f80000000070823 */ /* 0x000fe200000000ff */
[----:B------:R-:W-:Y:S08]  /*0d90*/  @!P0 MUFU.RCP R5, R0 ;  /* 0x0000000000058308 */ /* 0x000ff00000001000 */
[----:B------:R-:W0:Y:S02]  /*0da0*/  @P0 MUFU.RCP R4, R7 ;  /* 0x0000000700040308 */ /* 0x000e240000001000 */
[----:B0-----:R-:W-:-:S04]  /*0db0*/  @P0 FFMA R8, R7, R4, -1 ;  /* 0xbf80000007080423 */ /* 0x001fc80000000004 */
[----:B------:R-:W-:-:S04]  /*0dc0*/  @P0 FADD.FTZ R9, -R8, -RZ ;  /* 0x800000ff08090221 */ /* 0x000fc80000010100 */
[----:B------:R-:W-:-:S04]  /*0dd0*/  @P0 FFMA R4, R4, R9, R4 ;  /* 0x0000000904040223 */ /* 0x000fc80000000004 */
[----:B------:R-:W-:Y:S01]  /*0de0*/  @P0 FFMA R5, R4, 1.84467440737095516160e+19, RZ ;  /* 0x5f80000004050823 */ /* 0x000fe200000000ff */
[----:B------:R-:W-:Y:S06]  /*0df0*/  BRA `(.L_x_9) ;  /* 0x0000000000887947 */ /* 0x000fec0003800000 */
.L_x_8:
[----:B------:R-:W-:-:S04]  /*0e00*/  IADD3 R11, PT, PT, R9, -0xfd, RZ ;  /* 0xffffff03090b7810 */ /* 0x000fc80007ffe0ff */
[----:B------:R-:W-:-:S13]  /*0e10*/  ISETP.GT.U32.AND P0, PT, R11, 0x1, PT ;  /* 0x000000010b00780c */ /* 0x000fda0003f04070 */
[----:B------:R-:W-:Y:S05]  /*0e20*/  @P0 BRA `(.L_x_10) ;  /* 0x0000000000780947 */ /* 0x000fea0003800000 */
[----:B------:R-:W-:Y:S01]  /*0e30*/  LOP3.LUT R4, R0, 0x7fffff, RZ, 0xc0, !PT ;  /* 0x007fffff00047812 */ /* 0x000fe200078ec0ff */
[----:B------:R-:W-:-:S03]  /*0e40*/  HFMA2 R10, -RZ, RZ, 0, 1.78813934326171875e-07 ;  /* 0x00000003ff0a7431 */ /* 0x000fc600000001ff */
[----:B------:R-:W-:-:S04]  /*0e50*/  LOP3.LUT R4, R4, 0x3f800000, RZ, 0xfc, !PT ;  /* 0x3f80000004047812 */ /* 0x000fc800078efcff */
[----:B------:R-:W0:Y:S01]  /*0e60*/  MUFU.RCP R5, R4 ;  /* 0x0000000400057308 */ /* 0x000e220000001000 */
[----:B------:R-:W-:Y:S01]  /*0e70*/  SHF.L.U32 R10, R10, R11, RZ ;  /* 0x0000000b0a0a7219 */ /* 0x000fe200000006ff */
[----:B0-----:R-:W-:-:S04]  /*0e80*/  FFMA R7, R4, R5, -1 ;  /* 0xbf80000004077423 */ /* 0x001fc80000000005 */
[----:B------:R-:W-:-:S04]  /*0e90*/  FADD.FTZ R8, -R7, -RZ ;  /* 0x800000ff07087221 */ /* 0x000fc80000010100 */
[CCC-:B------:R-:W-:Y:S01]  /*0ea0*/  FFMA.RM R7, R5.reuse, R8.reuse, R5.reuse ;  /* 0x0000000805077223 */ /* 0x1c0fe20000004005 */
[----:B------:R-:W-:-:S04]  /*0eb0*/  FFMA.RP R8, R5, R8, R5 ;  /* 0x0000000805087223 */ /* 0x000fc80000008005 */
[C---:B------:R-:W-:Y:S02]  /*0ec0*/  LOP3.LUT R5, R7.reuse, 0x7fffff, RZ, 0xc0, !PT ;  /* 0x007fffff07057812 */ /* 0x040fe400078ec0ff */
[----:B------:R-:W-:Y:S02]  /*0ed0*/  FSETP.NEU.FTZ.AND P0, PT, R7, R8, PT ;  /* 0x000000080700720b */ /* 0x000fe40003f1d000 */
[----:B------:R-:W-:Y:S02]  /*0ee0*/  LOP3.LUT R5, R5, 0x800000, RZ, 0xfc, !PT ;  /* 0x0080000005057812 */ /* 0x000fe400078efcff */
[----:B------:R-:W-:Y:S02]  /*0ef0*/  SEL R7, RZ, 0xffffffff, !P0 ;  /* 0xffffffffff077807 */ /* 0x000fe40004000000 */
[----:B------:R-:W-:Y:S02]  /*0f00*/  LOP3.LUT R10, R10, R5, RZ, 0xc0, !PT ;  /* 0x000000050a0a7212 */ /* 0x000fe400078ec0ff */
[----:B------:R-:W-:-:S02]  /*0f10*/  IADD3 R4, PT, PT, -R7, RZ, RZ ;  /* 0x000000ff07047210 */ /* 0x000fc40007ffe1ff */
[-C--:B------:R-:W-:Y:S02]  /*0f20*/  SHF.R.U32.HI R10, RZ, R11.reuse, R10 ;  /* 0x0000000bff0a7219 */ /* 0x080fe4000001160a */
[----:B------:R-:W-:Y:S02]  /*0f30*/  LOP3.LUT P1, RZ, R4, R11, R5, 0xf8, !PT ;  /* 0x0000000b04ff7212 */ /* 0x000fe4000782f805 */
[C---:B------:R-:W-:Y:S02]  /*0f40*/  LOP3.LUT P0, RZ, R10.reuse, 0x1, RZ, 0xc0, !PT ;  /* 0x000000010aff7812 */ /* 0x040fe4000780c0ff */
[----:B------:R-:W-:-:S04]  /*0f50*/  LOP3.LUT P2, RZ, R10, 0x2, RZ, 0xc0, !PT ;  /* 0x000000020aff7812 */ /* 0x000fc8000784c0ff */
[----:B------:R-:W-:Y:S02]  /*0f60*/  PLOP3.LUT P0, PT, P0, P1, P2, 0xe0, 0x0 ;  /* 0x000000000000781c */ /* 0x000fe40000703c20 */
[----:B------:R-:W-:Y:S02]  /*0f70*/  LOP3.LUT P1, RZ, R0, 0x7fffff, RZ, 0xc0, !PT ;  /* 0x007fffff00ff7812 */ /* 0x000fe4000782c0ff */
[----:B------:R-:W-:-:S04]  /*0f80*/  SEL R4, RZ, 0x1, !P0 ;  /* 0x00000001ff047807 */ /* 0x000fc80004000000 */
[----:B------:R-:W-:-:S04]  /*0f90*/  IADD3 R4, PT, PT, -R4, RZ, RZ ;  /* 0x000000ff04047210 */ /* 0x000fc80007ffe1ff */
[----:B------:R-:W-:Y:S02]  /*0fa0*/  ISETP.GE.AND P0, PT, R4, RZ, PT ;  /* 0x000000ff0400720c */ /* 0x000fe40003f06270 */
[----:B------:R-:W-:-:S04]  /*0fb0*/  IADD3 R4, PT, PT, R9, -0xfc, RZ ;  /* 0xffffff0409047810 */ /* 0x000fc80007ffe0ff */
[----:B------:R-:W-:-:S07]  /*0fc0*/  SHF.R.U32.HI R5, RZ, R4, R5 ;  /* 0x00000004ff057219 */ /* 0x000fce0000011605 */
[----:B------:R-:W-:-:S04]  /*0fd0*/  @!P0 IADD3 R5, PT, PT, R5, 0x1, RZ ;  /* 0x0000000105058810 */ /* 0x000fc80007ffe0ff */
[----:B------:R-:W-:-:S04]  /*0fe0*/  @!P1 SHF.L.U32 R5, R5, 0x1, RZ ;  /* 0x0000000105059819 */ /* 0x000fc800000006ff */
[----:B------:R-:W-:Y:S01]  /*0ff0*/  LOP3.LUT R5, R5, 0x80000000, R0, 0xf8, !PT ;  /* 0x8000000005057812 */ /* 0x000fe200078ef800 */
[----:B------:R-:W-:Y:S06]  /*1000*/  BRA `(.L_x_9) ;  /* 0x0000000000047947 */ /* 0x000fec0003800000 */
.L_x_10:
[----:B------:R0:W1:Y:S02]  /*1010*/  MUFU.RCP R5, R0 ;  /* 0x0000000000057308 */ /* 0x0000640000001000 */
.L_x_9:
[----:B------:R-:W-:Y:S05]  /*1020*/  BSYNC.RECONVERGENT B1 ;  /* 0x0000000000017941 */ /* 0x000fea0003800200 */
.L_x_7:
[----:B------:R-:W-:-:S04]  /*1030*/  MOV R7, 0x0 ;  /* 0x0000000000077802 */ /* 0x000fc80000000f00 */
[----:B01----:R-:W-:Y:S05]  /*1040*/  RET.REL.NODEC R6 `(_Z9GLUKernelPfS_S_S_S_S_iii) ;  /* 0xffffffec06ec7950 */ /* 0x003fea0003c3ffff */
.L_x_11:
[----:B------:R-:W-:-:S00]  /*1050*/  BRA `(.L_x_11) ;  /* 0xfffffffc00fc7947 */ /* 0x000fc0000383ffff */
[----:B------:R-:W-:-:S00]  /*1060*/  NOP ;  /* 0x0000000000007918 */ /* 0x000fc00000000000 */
        /* <DEDUP_REMOVED lines=9> */
.L_x_12:


//--------------------- .nv.shared.reserved.0     --------------------------
	.section	.nv.shared.reserved.0,"aw",@nobits
	.weak		__nv_reservedSMEM_offset_0_alias
	.size		__nv_reservedSMEM_offset_0_alias, 0, 64
	.other		__nv_reservedSMEM_offset_0_alias,@"STO_CUDA_RESERVED_SHARED STV_DEFAULT"
__nv_reservedSMEM_offset_0_alias:
	.zero		0
	.zero		64


//--------------------- .nv.constant0._Z9GLUKernelPfS_S_S_S_S_iii --------------------------
	.section	.nv.constant0._Z9GLUKernelPfS_S_S_S_S_iii,"a",@progbits
	.sectionflags	@""
	.align	4
.nv.constant0._Z9GLUKernelPfS_S_S_S_S_iii:
	.zero		956


//--------------------- SYMBOLS --------------------------

	.type		.nv.reservedSmem.offset0,@object
	.size		.nv.reservedSmem.offset0,0x4
